	.headerflags	@"EF_CUDA_TEXMODE_UNIFIED EF_CUDA_64BIT_ADDRESS EF_CUDA_ACCELERATORS EF_CUDA_SM90 EF_CUDA_VIRTUAL_SM(EF_CUDA_SM90)"
	.elftype	@"ET_EXEC"


//--------------------- .nv.info                  --------------------------
	.section	.nv.info,"",@"SHT_CUDA_INFO"
	.align	4


	//----- nvinfo : EIATTR_REGCOUNT
	.align		4
        /*0000*/ 	.byte	0x04, 0x2f
        /*0002*/ 	.short	(.L_3 - .L_2)
	.align		4
.L_2:
        /*0004*/ 	.word	index@(triton_poi_fused_clamp_div_linalg_vector_norm_0)
        /*0008*/ 	.word	0x00000010


	//----- nvinfo : EIATTR_MIN_STACK_SIZE
	.align		4
.L_3:
        /*000c*/ 	.byte	0x04, 0x12
        /*000e*/ 	.short	(.L_5 - .L_4)
	.align		4
.L_4:
        /*0010*/ 	.word	index@(triton_poi_fused_clamp_div_linalg_vector_norm_0)
        /*0014*/ 	.word	0x00000000


	//----- nvinfo : EIATTR_FRAME_SIZE
	.align		4
.L_5:
        /*0018*/ 	.byte	0x04, 0x11
        /*001a*/ 	.short	(.L_7 - .L_6)
	.align		4
.L_6:
        /*001c*/ 	.word	index@(triton_poi_fused_clamp_div_linalg_vector_norm_0)
        /*0020*/ 	.word	0x00000000


	//----- nvinfo : EIATTR_MIN_STACK_SIZE
	.align		4
.L_7:
        /*0024*/ 	.byte	0x04, 0x12
        /*0026*/ 	.short	(.L_9 - .L_8)
	.align		4
.L_8:
        /*0028*/ 	.word	index@(triton_poi_fused_clamp_div_linalg_vector_norm_0)
        /*002c*/ 	.word	0x00000000
.L_9:


//--------------------- .nv.info.triton_poi_fused_clamp_div_linalg_vector_norm_0 --------------------------
	.section	.nv.info.triton_poi_fused_clamp_div_linalg_vector_norm_0,"",@"SHT_CUDA_INFO"
	.sectionflags	@""
	.align	4


	//----- nvinfo : EIATTR_CUDA_API_VERSION
	.align		4
        /*0000*/ 	.byte	0x04, 0x37
        /*0002*/ 	.short	(.L_11 - .L_10)
.L_10:
        /*0004*/ 	.word	0x0000007c


	//----- nvinfo : EIATTR_KPARAM_INFO
	.align		4
.L_11:
        /*0008*/ 	.byte	0x04, 0x17
        /*000a*/ 	.short	(.L_13 - .L_12)
.L_12:
        /*000c*/ 	.word	0x00000000
        /*0010*/ 	.short	0x0002
        /*0012*/ 	.short	0x0010
        /*0014*/ 	.byte	0x00, 0xf0, 0x11, 0x00


	//----- nvinfo : EIATTR_KPARAM_INFO
	.align		4
.L_13:
        /*0018*/ 	.byte	0x04, 0x17
        /*001a*/ 	.short	(.L_15 - .L_14)
.L_14:
        /*001c*/ 	.word	0x00000000
        /*0020*/ 	.short	0x0001
        /*0022*/ 	.short	0x0008
        /*0024*/ 	.byte	0x00, 0xf4, 0x21, 0x00


	//----- nvinfo : EIATTR_KPARAM_INFO
	.align		4
.L_15:
        /*0028*/ 	.byte	0x04, 0x17
        /*002a*/ 	.short	(.L_17 - .L_16)
.L_16:
        /*002c*/ 	.word	0x00000000
        /*0030*/ 	.short	0x0000
        /*0032*/ 	.short	0x0000
        /*0034*/ 	.byte	0x00, 0xf4, 0x21, 0x00


	//----- nvinfo : EIATTR_SPARSE_MMA_MASK
	.align		4
.L_17:
        /*0038*/ 	.byte	0x03, 0x50
        /*003a*/ 	.short	0x0000


	//----- nvinfo : EIATTR_MAXREG_COUNT
	.align		4
        /*003c*/ 	.byte	0x03, 0x1b
        /*003e*/ 	.short	0x00ff


	//----- nvinfo : EIATTR_EXIT_INSTR_OFFSETS
	.align		4
        /*0040*/ 	.byte	0x04, 0x1c
        /*0042*/ 	.short	(.L_19 - .L_18)


	//   ....[0]....
.L_18:
        /*0044*/ 	.word	0x000002b0


	//   ....[1]....
        /*0048*/ 	.word	0x000002d0


	//----- nvinfo : EIATTR_REQNTID
	.align		4
.L_19:
        /*004c*/ 	.byte	0x04, 0x10
        /*004e*/ 	.short	(.L_21 - .L_20)
.L_20:
        /*0050*/ 	.word	0x00000020
        /*0054*/ 	.word	0x00000001
        /*0058*/ 	.word	0x00000001


	//----- nvinfo : EIATTR_CBANK_PARAM_SIZE
	.align		4
.L_21:
        /*005c*/ 	.byte	0x03, 0x19
        /*005e*/ 	.short	0x0014


	//----- nvinfo : EIATTR_PARAM_CBANK
	.align		4
        /*0060*/ 	.byte	0x04, 0x0a
        /*0062*/ 	.short	(.L_23 - .L_22)
	.align		4
.L_22:
        /*0064*/ 	.word	index@(.nv.constant0.triton_poi_fused_clamp_div_linalg_vector_norm_0)
        /*0068*/ 	.short	0x0210
        /*006a*/ 	.short	0x0014


	//----- nvinfo : EIATTR_SW_WAR
	.align		4
.L_23:
        /*006c*/ 	.byte	0x04, 0x36
        /*006e*/ 	.short	(.L_25 - .L_24)
.L_24:
        /*0070*/ 	.word	0x00000008
.L_25:


//--------------------- .nv.callgraph             --------------------------
	.section	.nv.callgraph,"",@"SHT_CUDA_CALLGRAPH"
	.align	4
	.sectionentsize	8
	.align		4
        /*0000*/ 	.word	0x00000000
	.align		4
        /*0004*/ 	.word	0xffffffff
	.align		4
        /*0008*/ 	.word	0x00000000
	.align		4
        /*000c*/ 	.word	0xfffffffe
	.align		4
        /*0010*/ 	.word	0x00000000
	.align		4
        /*0014*/ 	.word	0xfffffffd
	.align		4
        /*0018*/ 	.word	0x00000000
	.align		4
        /*001c*/ 	.word	0xfffffffc


//--------------------- .nv.constant4             --------------------------
	.section	.nv.constant4,"a",@progbits
	.align	8
	.align		8
.nv.constant4:
        /*0000*/ 	.dword	_$_str
	.align		8
        /*0008*/ 	.dword	_$_str_$_2


//--------------------- .text.triton_poi_fused_clamp_div_linalg_vector_norm_0 --------------------------
	.section	.text.triton_poi_fused_clamp_div_linalg_vector_norm_0,"ax",@progbits
	.align	128
        .global         triton_poi_fused_clamp_div_linalg_vector_norm_0
        .type           triton_poi_fused_clamp_div_linalg_vector_norm_0,@function
        .size           triton_poi_fused_clamp_div_linalg_vector_norm_0,(.L_x_1 - triton_poi_fused_clamp_div_linalg_vector_norm_0)
        .other          triton_poi_fused_clamp_div_linalg_vector_norm_0,@"STO_CUDA_ENTRY STV_DEFAULT"
triton_poi_fused_clamp_div_linalg_vector_norm_0:
.text.triton_poi_fused_clamp_div_linalg_vector_norm_0:
[----:B------:R-:W0:Y:S02]  /*0000*/  LDC R1, c[0x0][0x28] ;  /* 0x00000a00ff017b82 */ /* 0x000e240000000800 */
[----:B------:R-:W1:Y:S01]  /*0010*/  S2R R10, SR_TID.X ;  /* 0x00000000000a7919 */ /* 0x000e620000002100 */
[----:B------:R-:W2:Y:S01]  /*0020*/  LDC.64 R2, c[0x0][0x210] ;  /* 0x00008400ff027b82 */ /* 0x000ea20000000a00 */
[----:B------:R-:W-:Y:S01]  /*0030*/  IMAD.MOV.U32 R6, RZ, RZ, RZ ;  /* 0x000000ffff067224 */ /* 0x000fe200078e00ff */
[----:B------:R-:W-:Y:S01]  /*0040*/  ULDC.64 UR4, c[0x0][0x208] ;  /* 0x0000820000047ab9 */ /* 0x000fe20000000a00 */
[----:B------:R-:W3:Y:S01]  /*0050*/  S2R R7, SR_CTAID.X ;  /* 0x0000000000077919 */ /* 0x000ee20000002500 */
[----:B------:R-:W-:Y:S02]  /*0060*/  CS2R R8, SRZ ;  /* 0x0000000000087805 */ /* 0x000fe4000001ff00 */
[----:B-1----:R-:W-:Y:S02]  /*0070*/  LOP3.LUT R0, R10, 0xf, RZ, 0xc0, !PT ;  /* 0x0000000f0a007812 */ /* 0x002fe400078ec0ff */
[----:B---3--:R-:W-:-:S03]  /*0080*/  SHF.R.S32.HI R4, RZ, 0x1b, R7 ;  /* 0x0000001bff047819 */ /* 0x008fc60000011407 */
[----:B------:R-:W-:Y:S01]  /*0090*/  IMAD R7, R7, 0x10, R0 ;  /* 0x0000001007077824 */ /* 0x000fe200078e0200 */
[----:B------:R-:W-:-:S04]  /*00a0*/  SGXT R0, R4, 0x1 ;  /* 0x000000010400781a */ /* 0x000fc80000000200 */
[----:B------:R-:W-:Y:S02]  /*00b0*/  ISETP.GE.AND P0, PT, R7, 0x10, PT ;  /* 0x000000100700780c */ /* 0x000fe40003f06270 */
[----:B------:R-:W-:-:S04]  /*00c0*/  LEA.HI R0, R0, R7, RZ, 0x2 ;  /* 0x0000000700007211 */ /* 0x000fc800078f10ff */
[----:B------:R-:W-:Y:S01]  /*00d0*/  LOP3.LUT R5, R0, 0xfffffffc, RZ, 0xc0, !PT ;  /* 0xfffffffc00057812 */ /* 0x000fe200078ec0ff */
[----:B------:R-:W-:-:S04]  /*00e0*/  HFMA2.MMA R0, -RZ, RZ, 0, 0 ;  /* 0x00000000ff007435 */ /* 0x000fc800000001ff */
[----:B--2---:R-:W-:-:S05]  /*00f0*/  IMAD.WIDE R4, R5, 0x4, R2 ;  /* 0x0000000405047825 */ /* 0x004fca00078e0202 */
[----:B------:R-:W2:Y:S04]  /*0100*/  @!P0 LDG.E.EL R6, desc[UR4][R4.64+0x4] ;  /* 0x0000040404068981 */ /* 0x000ea8000c2e1900 */
[----:B------:R-:W3:Y:S04]  /*0110*/  @!P0 LDG.E.EL R0, desc[UR4][R4.64] ;  /* 0x0000000404008981 */ /* 0x000ee8000c2e1900 */
[----:B------:R-:W4:Y:S04]  /*0120*/  @!P0 LDG.E.EL R8, desc[UR4][R4.64+0x8] ;  /* 0x0000080404088981 */ /* 0x000f28000c2e1900 */
[----:B------:R-:W5:Y:S01]  /*0130*/  @!P0 LDG.E.EL R9, desc[UR4][R4.64+0xc] ;  /* 0x00000c0404098981 */ /* 0x000f62000c2e1900 */
[----:B------:R-:W-:-:S02]  /*0140*/  IMAD.MOV.U32 R13, RZ, RZ, RZ ;  /* 0x000000ffff0d7224 */ /* 0x000fc400078e00ff */
[----:B------:R-:W-:-:S05]  /*0150*/  IMAD.WIDE R2, R7, 0x4, R2 ;  /* 0x0000000407027825 */ /* 0x000fca00078e0202 */
[----:B------:R1:W5:Y:S02]  /*0160*/  @!P0 LDG.E R13, desc[UR4][R2.64] ;  /* 0x00000004020d8981 */ /* 0x000364000c1e1900 */
[----:B-1----:R-:W1:Y:S02]  /*0170*/  LDC.64 R2, c[0x0][0x218] ;  /* 0x00008600ff027b82 */ /* 0x002e640000000a00 */
[----:B-1----:R-:W-:-:S04]  /*0180*/  IMAD.WIDE R2, R7, 0x4, R2 ;  /* 0x0000000407027825 */ /* 0x002fc800078e0202 */
[----:B--2---:R-:W-:-:S04]  /*0190*/  FMUL R11, R6, R6 ;  /* 0x00000006060b7220 */ /* 0x004fc80000400000 */
[----:B---3--:R-:W-:-:S04]  /*01a0*/  FFMA R11, R0, R0, R11 ;  /* 0x00000000000b7223 */ /* 0x008fc8000000000b */
[----:B----4-:R-:W-:-:S04]  /*01b0*/  FFMA R8, R8, R8, R11 ;  /* 0x0000000808087223 */ /* 0x010fc8000000000b */
[----:B-----5:R-:W-:-:S04]  /*01c0*/  FFMA R8, R9, R9, R8 ;  /* 0x0000000909087223 */ /* 0x020fc80000000008 */
[----:B------:R-:W1:Y:S02]  /*01d0*/  MUFU.SQRT R0, R8 ;  /* 0x0000000800007308 */ /* 0x000e640000002000 */
[C---:B-1----:R-:W-:Y:S02]  /*01e0*/  FSETP.GT.AND P0, PT, R0.reuse, 9.9999997171806853657e-10, PT ;  /* 0x3089705f0000780b */ /* 0x042fe40003f04000 */
[----:B------:R-:W-:-:S11]  /*01f0*/  FSETP.NAN.AND P1, PT, R0, R0, PT ;  /* 0x000000000000720b */ /* 0x000fd60003f28000 */
[----:B------:R-:W-:Y:S02]  /*0200*/  @!P0 FSEL R0, R0, 9.9999997171806853657e-10, P1 ;  /* 0x3089705f00008808 */ /* 0x000fe40000800000 */
[----:B------:R-:W-:Y:S02]  /*0210*/  LOP3.LUT P0, RZ, R10, 0x10, RZ, 0xc0, !PT ;  /* 0x000000100aff7812 */ /* 0x000fe4000780c0ff */
[C---:B------:R-:W-:Y:S02]  /*0220*/  FSETP.GT.AND P1, PT, R0.reuse, 8.50705917302346158658e+37, PT ;  /* 0x7e8000000000780b */ /* 0x040fe40003f24000 */
[----:B------:R-:W-:Y:S02]  /*0230*/  FSETP.GEU.AND P2, PT, R0, 1.175494350822287508e-38, PT ;  /* 0x008000000000780b */ /* 0x000fe40003f4e000 */
[----:B------:R-:W-:-:S09]  /*0240*/  ISETP.LT.AND P0, PT, R7, 0x10, !P0 ;  /* 0x000000100700780c */ /* 0x000fd20004701270 */
[----:B------:R-:W-:Y:S01]  /*0250*/  @P1 FMUL R0, R0, 0.25 ;  /* 0x3e80000000001820 */ /* 0x000fe20000400000 */
[----:B------:R-:W-:-:S03]  /*0260*/  @P1 FMUL R13, R13, 0.25 ;  /* 0x3e8000000d0d1820 */ /* 0x000fc60000400000 */
[----:B------:R-:W-:Y:S01]  /*0270*/  @!P2 FMUL R0, R0, 16777216 ;  /* 0x4b8000000000a820 */ /* 0x000fe20000400000 */
[----:B------:R-:W-:-:S05]  /*0280*/  @!P2 FMUL R13, R13, 16777216 ;  /* 0x4b8000000d0da820 */ /* 0x000fca0000400000 */
[----:B------:R-:W1:Y:S02]  /*0290*/  MUFU.RCP R0, R0 ;  /* 0x0000000000007308 */ /* 0x000e640000001000 */
[----:B-1----:R-:W-:Y:S01]  /*02a0*/  FMUL R13, R0, R13 ;  /* 0x0000000d000d7220 */ /* 0x002fe20000400000 */
[----:B------:R-:W-:Y:S06]  /*02b0*/  @!P0 EXIT ;  /* 0x000000000000894d */ /* 0x000fec0003800000 */
[----:B------:R-:W-:Y:S01]  /*02c0*/  STG.E desc[UR4][R2.64], R13 ;  /* 0x0000000d02007986 */ /* 0x000fe2000c101904 */
[----:B------:R-:W-:Y:S05]  /*02d0*/  EXIT ;  /* 0x000000000000794d */ /* 0x000fea0003800000 */
.L_x_0:
[----:B------:R-:W-:-:S00]  /*02e0*/  BRA `(.L_x_0) ;  /* 0xfffffffc00fc7947 */ /* 0x000fc0000383ffff */
[----:B------:R-:W-:-:S00]  /*02f0*/  NOP ;  /* 0x0000000000007918 */ /* 0x000fc00000000000 */
        /* <DEDUP_REMOVED lines=8> */
.L_x_1:


//--------------------- .nv.global.init           --------------------------
	.section	.nv.global.init,"aw",@progbits
.nv.global.init:
	.type		_$_str,@object
	.size		_$_str,(_$_str_$_2 - _$_str)
_$_str:
        /*0000*/ 	.byte	0x5f, 0x5f, 0x43, 0x55, 0x44, 0x41, 0x5f, 0x46, 0x54, 0x5a, 0x00
	.type		_$_str_$_2,@object
	.size		_$_str_$_2,(.L_1 - _$_str_$_2)
_$_str_$_2:
        /*000b*/ 	.byte	0x5f, 0x5f, 0x43, 0x55, 0x44, 0x41, 0x5f, 0x50, 0x52, 0x45, 0x43, 0x5f, 0x53, 0x51, 0x52, 0x54
        /*001b*/ 	.byte	0x00
.L_1:


//--------------------- .nv.constant0.triton_poi_fused_clamp_div_linalg_vector_norm_0 --------------------------
	.section	.nv.constant0.triton_poi_fused_clamp_div_linalg_vector_norm_0,"a",@progbits
	.sectionflags	@""
	.align	4
.nv.constant0.triton_poi_fused_clamp_div_linalg_vector_norm_0:
	.zero		548
